//
// Generated by NVIDIA NVVM Compiler
//
// Compiler Build ID: CL-36424714
// Cuda compilation tools, release 13.0, V13.0.88
// Based on NVVM 20.0.0
//

.version 9.0
.target sm_100
.address_size 64

	// .globl	_Z11cuda_matmuliPKfS0_Pf
// _ZZ11cuda_matmuliPKfS0_PfE6tile_A has been demoted
// _ZZ11cuda_matmuliPKfS0_PfE6tile_B has been demoted

.visible .entry _Z11cuda_matmuliPKfS0_Pf(
	.param .u32 _Z11cuda_matmuliPKfS0_Pf_param_0,
	.param .u64 .ptr .align 1 _Z11cuda_matmuliPKfS0_Pf_param_1,
	.param .u64 .ptr .align 1 _Z11cuda_matmuliPKfS0_Pf_param_2,
	.param .u64 .ptr .align 1 _Z11cuda_matmuliPKfS0_Pf_param_3
)
{
	.reg .pred 	%p<3>;
	.reg .b32 	%r<133>;
	.reg .b32 	%f<70>;
	.reg .b64 	%rd<13>;
	// demoted variable
	.shared .align 4 .b8 _ZZ11cuda_matmuliPKfS0_PfE6tile_A[4096];
	// demoted variable
	.shared .align 4 .b8 _ZZ11cuda_matmuliPKfS0_PfE6tile_B[4096];
	ld.param.u32 	%r20, [_Z11cuda_matmuliPKfS0_Pf_param_0];
	ld.param.u64 	%rd3, [_Z11cuda_matmuliPKfS0_Pf_param_1];
	ld.param.u64 	%rd4, [_Z11cuda_matmuliPKfS0_Pf_param_2];
	ld.param.u64 	%rd5, [_Z11cuda_matmuliPKfS0_Pf_param_3];
	mov.u32 	%r21, %ctaid.y;
	shl.b32 	%r22, %r21, 5;
	mov.u32 	%r1, %tid.y;
	add.s32 	%r2, %r22, %r1;
	mov.u32 	%r23, %ctaid.x;
	shl.b32 	%r3, %r23, 5;
	mov.u32 	%r4, %tid.x;
	add.s32 	%r5, %r3, %r4;
	max.s32 	%r24, %r2, %r5;
	setp.ge.s32 	%p1, %r24, %r20;
	@%p1 bra 	$L__BB0_4;
	mov.u32 	%r25, %nctaid.x;
	shl.b32 	%r26, %r1, 7;
	mov.u32 	%r27, _ZZ11cuda_matmuliPKfS0_PfE6tile_A;
	add.s32 	%r6, %r27, %r26;
	shl.b32 	%r28, %r4, 2;
	add.s32 	%r7, %r6, %r28;
	mov.u32 	%r29, _ZZ11cuda_matmuliPKfS0_PfE6tile_B;
	add.s32 	%r9, %r29, %r28;
	add.s32 	%r8, %r9, %r26;
	neg.s32 	%r132, %r25;
	mad.lo.s32 	%r131, %r2, %r20, %r4;
	mad.lo.s32 	%r30, %r1, %r20, %r4;
	add.s32 	%r130, %r30, %r3;
	shl.b32 	%r13, %r20, 5;
	cvta.to.global.u64 	%rd1, %rd3;
	cvta.to.global.u64 	%rd2, %rd4;
	mov.f32 	%f69, 0f00000000;
$L__BB0_2:
	mul.wide.s32 	%rd6, %r131, 4;
	add.s64 	%rd7, %rd1, %rd6;
	ld.global.f32 	%f4, [%rd7];
	cvt.rzi.s32.f32 	%r31, %f4;
	st.shared.u32 	[%r7], %r31;
	mul.wide.s32 	%rd8, %r130, 4;
	add.s64 	%rd9, %rd2, %rd8;
	ld.global.f32 	%f5, [%rd9];
	cvt.rzi.s32.f32 	%r32, %f5;
	st.shared.u32 	[%r8], %r32;
	bar.sync 	0;
	ld.shared.u32 	%r33, [%r6];
	ld.shared.u32 	%r34, [%r9];
	mul.lo.s32 	%r35, %r34, %r33;
	cvt.rn.f32.s32 	%f6, %r35;
	add.f32 	%f7, %f69, %f6;
	ld.shared.u32 	%r36, [%r6+4];
	ld.shared.u32 	%r37, [%r9+128];
	mul.lo.s32 	%r38, %r37, %r36;
	cvt.rn.f32.s32 	%f8, %r38;
	add.f32 	%f9, %f7, %f8;
	ld.shared.u32 	%r39, [%r6+8];
	ld.shared.u32 	%r40, [%r9+256];
	mul.lo.s32 	%r41, %r40, %r39;
	cvt.rn.f32.s32 	%f10, %r41;
	add.f32 	%f11, %f9, %f10;
	ld.shared.u32 	%r42, [%r6+12];
	ld.shared.u32 	%r43, [%r9+384];
	mul.lo.s32 	%r44, %r43, %r42;
	cvt.rn.f32.s32 	%f12, %r44;
	add.f32 	%f13, %f11, %f12;
	ld.shared.u32 	%r45, [%r6+16];
	ld.shared.u32 	%r46, [%r9+512];
	mul.lo.s32 	%r47, %r46, %r45;
	cvt.rn.f32.s32 	%f14, %r47;
	add.f32 	%f15, %f13, %f14;
	ld.shared.u32 	%r48, [%r6+20];
	ld.shared.u32 	%r49, [%r9+640];
	mul.lo.s32 	%r50, %r49, %r48;
	cvt.rn.f32.s32 	%f16, %r50;
	add.f32 	%f17, %f15, %f16;
	ld.shared.u32 	%r51, [%r6+24];
	ld.shared.u32 	%r52, [%r9+768];
	mul.lo.s32 	%r53, %r52, %r51;
	cvt.rn.f32.s32 	%f18, %r53;
	add.f32 	%f19, %f17, %f18;
	ld.shared.u32 	%r54, [%r6+28];
	ld.shared.u32 	%r55, [%r9+896];
	mul.lo.s32 	%r56, %r55, %r54;
	cvt.rn.f32.s32 	%f20, %r56;
	add.f32 	%f21, %f19, %f20;
	ld.shared.u32 	%r57, [%r6+32];
	ld.shared.u32 	%r58, [%r9+1024];
	mul.lo.s32 	%r59, %r58, %r57;
	cvt.rn.f32.s32 	%f22, %r59;
	add.f32 	%f23, %f21, %f22;
	ld.shared.u32 	%r60, [%r6+36];
	ld.shared.u32 	%r61, [%r9+1152];
	mul.lo.s32 	%r62, %r61, %r60;
	cvt.rn.f32.s32 	%f24, %r62;
	add.f32 	%f25, %f23, %f24;
	ld.shared.u32 	%r63, [%r6+40];
	ld.shared.u32 	%r64, [%r9+1280];
	mul.lo.s32 	%r65, %r64, %r63;
	cvt.rn.f32.s32 	%f26, %r65;
	add.f32 	%f27, %f25, %f26;
	ld.shared.u32 	%r66, [%r6+44];
	ld.shared.u32 	%r67, [%r9+1408];
	mul.lo.s32 	%r68, %r67, %r66;
	cvt.rn.f32.s32 	%f28, %r68;
	add.f32 	%f29, %f27, %f28;
	ld.shared.u32 	%r69, [%r6+48];
	ld.shared.u32 	%r70, [%r9+1536];
	mul.lo.s32 	%r71, %r70, %r69;
	cvt.rn.f32.s32 	%f30, %r71;
	add.f32 	%f31, %f29, %f30;
	ld.shared.u32 	%r72, [%r6+52];
	ld.shared.u32 	%r73, [%r9+1664];
	mul.lo.s32 	%r74, %r73, %r72;
	cvt.rn.f32.s32 	%f32, %r74;
	add.f32 	%f33, %f31, %f32;
	ld.shared.u32 	%r75, [%r6+56];
	ld.shared.u32 	%r76, [%r9+1792];
	mul.lo.s32 	%r77, %r76, %r75;
	cvt.rn.f32.s32 	%f34, %r77;
	add.f32 	%f35, %f33, %f34;
	ld.shared.u32 	%r78, [%r6+60];
	ld.shared.u32 	%r79, [%r9+1920];
	mul.lo.s32 	%r80, %r79, %r78;
	cvt.rn.f32.s32 	%f36, %r80;
	add.f32 	%f37, %f35, %f36;
	ld.shared.u32 	%r81, [%r6+64];
	ld.shared.u32 	%r82, [%r9+2048];
	mul.lo.s32 	%r83, %r82, %r81;
	cvt.rn.f32.s32 	%f38, %r83;
	add.f32 	%f39, %f37, %f38;
	ld.shared.u32 	%r84, [%r6+68];
	ld.shared.u32 	%r85, [%r9+2176];
	mul.lo.s32 	%r86, %r85, %r84;
	cvt.rn.f32.s32 	%f40, %r86;
	add.f32 	%f41, %f39, %f40;
	ld.shared.u32 	%r87, [%r6+72];
	ld.shared.u32 	%r88, [%r9+2304];
	mul.lo.s32 	%r89, %r88, %r87;
	cvt.rn.f32.s32 	%f42, %r89;
	add.f32 	%f43, %f41, %f42;
	ld.shared.u32 	%r90, [%r6+76];
	ld.shared.u32 	%r91, [%r9+2432];
	mul.lo.s32 	%r92, %r91, %r90;
	cvt.rn.f32.s32 	%f44, %r92;
	add.f32 	%f45, %f43, %f44;
	ld.shared.u32 	%r93, [%r6+80];
	ld.shared.u32 	%r94, [%r9+2560];
	mul.lo.s32 	%r95, %r94, %r93;
	cvt.rn.f32.s32 	%f46, %r95;
	add.f32 	%f47, %f45, %f46;
	ld.shared.u32 	%r96, [%r6+84];
	ld.shared.u32 	%r97, [%r9+2688];
	mul.lo.s32 	%r98, %r97, %r96;
	cvt.rn.f32.s32 	%f48, %r98;
	add.f32 	%f49, %f47, %f48;
	ld.shared.u32 	%r99, [%r6+88];
	ld.shared.u32 	%r100, [%r9+2816];
	mul.lo.s32 	%r101, %r100, %r99;
	cvt.rn.f32.s32 	%f50, %r101;
	add.f32 	%f51, %f49, %f50;
	ld.shared.u32 	%r102, [%r6+92];
	ld.shared.u32 	%r103, [%r9+2944];
	mul.lo.s32 	%r104, %r103, %r102;
	cvt.rn.f32.s32 	%f52, %r104;
	add.f32 	%f53, %f51, %f52;
	ld.shared.u32 	%r105, [%r6+96];
	ld.shared.u32 	%r106, [%r9+3072];
	mul.lo.s32 	%r107, %r106, %r105;
	cvt.rn.f32.s32 	%f54, %r107;
	add.f32 	%f55, %f53, %f54;
	ld.shared.u32 	%r108, [%r6+100];
	ld.shared.u32 	%r109, [%r9+3200];
	mul.lo.s32 	%r110, %r109, %r108;
	cvt.rn.f32.s32 	%f56, %r110;
	add.f32 	%f57, %f55, %f56;
	ld.shared.u32 	%r111, [%r6+104];
	ld.shared.u32 	%r112, [%r9+3328];
	mul.lo.s32 	%r113, %r112, %r111;
	cvt.rn.f32.s32 	%f58, %r113;
	add.f32 	%f59, %f57, %f58;
	ld.shared.u32 	%r114, [%r6+108];
	ld.shared.u32 	%r115, [%r9+3456];
	mul.lo.s32 	%r116, %r115, %r114;
	cvt.rn.f32.s32 	%f60, %r116;
	add.f32 	%f61, %f59, %f60;
	ld.shared.u32 	%r117, [%r6+112];
	ld.shared.u32 	%r118, [%r9+3584];
	mul.lo.s32 	%r119, %r118, %r117;
	cvt.rn.f32.s32 	%f62, %r119;
	add.f32 	%f63, %f61, %f62;
	ld.shared.u32 	%r120, [%r6+116];
	ld.shared.u32 	%r121, [%r9+3712];
	mul.lo.s32 	%r122, %r121, %r120;
	cvt.rn.f32.s32 	%f64, %r122;
	add.f32 	%f65, %f63, %f64;
	ld.shared.u32 	%r123, [%r6+120];
	ld.shared.u32 	%r124, [%r9+3840];
	mul.lo.s32 	%r125, %r124, %r123;
	cvt.rn.f32.s32 	%f66, %r125;
	add.f32 	%f67, %f65, %f66;
	ld.shared.u32 	%r126, [%r6+124];
	ld.shared.u32 	%r127, [%r9+3968];
	mul.lo.s32 	%r128, %r127, %r126;
	cvt.rn.f32.s32 	%f68, %r128;
	add.f32 	%f69, %f67, %f68;
	bar.sync 	0;
	add.s32 	%r132, %r132, 1;
	setp.ne.s32 	%p2, %r132, 0;
	add.s32 	%r131, %r131, 32;
	add.s32 	%r130, %r130, %r13;
	@%p2 bra 	$L__BB0_2;
	mad.lo.s32 	%r129, %r5, %r20, %r2;
	cvta.to.global.u64 	%rd10, %rd5;
	mul.wide.s32 	%rd11, %r129, 4;
	add.s64 	%rd12, %rd10, %rd11;
	st.global.f32 	[%rd12], %f69;
$L__BB0_4:
	ret;

}


// ===== COMPILED SASS (sm_100) =====

	.target	sm_100

	.elftype	@"ET_EXEC"


//--------------------- .note.nv.tkinfo           --------------------------
	.section	.note.nv.tkinfo,"",@"SHT_NOTE"
	.sectionflags	@"SHF_NOTE_NV_TKINFO"
	.tkinfo
        /*0018*/ 	.word	0x00000002
        /*0030*/ 	.string	""
        /*0030*/ 	.string	"ptxas"
        /*0030*/ 	.string	"Cuda compilation tools, release 13.0, V13.0.88"
        /*0030*/ 	.string	"Build cuda_13.0.r13.0/compiler.36424714_0"
        /*0030*/ 	.string	"-arch sm_100 -m 64 "



//--------------------- .note.nv.cuinfo           --------------------------
	.section	.note.nv.cuinfo,"",@"SHT_NOTE"
	.sectionflags	@"SHF_NOTE_NV_CUINFO"
        /*0018*/ 	.short	0x0002
        /*001a*/ 	.short	0x0064
        /*001c*/ 	.short	0x0082
	.zero		2


//--------------------- .nv.info                  --------------------------
	.section	.nv.info,"",@"SHT_CUDA_INFO"
	.align	4


	//----- nvinfo : EIATTR_REGCOUNT
	.align		4
        /*0000*/ 	.byte	0x04, 0x2f
        /*0002*/ 	.short	(.L_1 - .L_0)
	.align		4
.L_0:
        /*0004*/ 	.word	index@(_Z11cuda_matmuliPKfS0_Pf)
        /*0008*/ 	.word	0x00000020


	//----- nvinfo : EIATTR_FRAME_SIZE
	.align		4
.L_1:
        /*000c*/ 	.byte	0x04, 0x11
        /*000e*/ 	.short	(.L_3 - .L_2)
	.align		4
.L_2:
        /*0010*/ 	.word	index@(_Z11cuda_matmuliPKfS0_Pf)
        /*0014*/ 	.word	0x00000000


	//----- nvinfo : EIATTR_MIN_STACK_SIZE
	.align		4
.L_3:
        /*0018*/ 	.byte	0x04, 0x12
        /*001a*/ 	.short	(.L_5 - .L_4)
	.align		4
.L_4:
        /*001c*/ 	.word	index@(_Z11cuda_matmuliPKfS0_Pf)
        /*0020*/ 	.word	0x00000000
.L_5:


//--------------------- .nv.compat                --------------------------
	.section	.nv.compat,"",@"SHT_CUDA_COMPAT_INFO"
	.align	4
        /*0000*/ 	.byte	0x02, 0x09, 0x00, 0x00, 0x02, 0x02, 0x01, 0x00, 0x02, 0x05, 0x05, 0x00, 0x03, 0x07, 0x01, 0x01
        /*0010*/ 	.byte	0x02, 0x03, 0x00, 0x00, 0x02, 0x06, 0x01, 0x00, 0x04, 0x0b, 0x08, 0x00, 0x09, 0x00, 0x00, 0x00
        /*0020*/ 	.byte	0x00, 0x00, 0x00, 0x00


//--------------------- .nv.info._Z11cuda_matmuliPKfS0_Pf --------------------------
	.section	.nv.info._Z11cuda_matmuliPKfS0_Pf,"",@"SHT_CUDA_INFO"
	.sectionflags	@""
	.align	4


	//----- nvinfo : EIATTR_CUDA_API_VERSION
	.align		4
        /*0000*/ 	.byte	0x04, 0x37
        /*0002*/ 	.short	(.L_7 - .L_6)
.L_6:
        /*0004*/ 	.word	0x00000082


	//----- nvinfo : EIATTR_KPARAM_INFO
	.align		4
.L_7:
        /*0008*/ 	.byte	0x04, 0x17
        /*000a*/ 	.short	(.L_9 - .L_8)
.L_8:
        /*000c*/ 	.word	0x00000000
        /*0010*/ 	.short	0x0003
        /*0012*/ 	.short	0x0018
        /*0014*/ 	.byte	0x00, 0xf5, 0x21, 0x00


	//----- nvinfo : EIATTR_KPARAM_INFO
	.align		4
.L_9:
        /*0018*/ 	.byte	0x04, 0x17
        /*001a*/ 	.short	(.L_11 - .L_10)
.L_10:
        /*001c*/ 	.word	0x00000000
        /*0020*/ 	.short	0x0002
        /*0022*/ 	.short	0x0010
        /*0024*/ 	.byte	0x00, 0xf5, 0x21, 0x00


	//----- nvinfo : EIATTR_KPARAM_INFO
	.align		4
.L_11:
        /*0028*/ 	.byte	0x04, 0x17
        /*002a*/ 	.short	(.L_13 - .L_12)
.L_12:
        /*002c*/ 	.word	0x00000000
        /*0030*/ 	.short	0x0001
        /*0032*/ 	.short	0x0008
        /*0034*/ 	.byte	0x00, 0xf5, 0x21, 0x00


	//----- nvinfo : EIATTR_KPARAM_INFO
	.align		4
.L_13:
        /*0038*/ 	.byte	0x04, 0x17
        /*003a*/ 	.short	(.L_15 - .L_14)
.L_14:
        /*003c*/ 	.word	0x00000000
        /*0040*/ 	.short	0x0000
        /*0042*/ 	.short	0x0000
        /*0044*/ 	.byte	0x00, 0xf0, 0x11, 0x00


	//----- nvinfo : EIATTR_SPARSE_MMA_MASK
	.align		4
.L_15:
        /*0048*/ 	.byte	0x03, 0x50
        /*004a*/ 	.short	0x0000


	//----- nvinfo : EIATTR_MAXREG_COUNT
	.align		4
        /*004c*/ 	.byte	0x03, 0x1b
        /*004e*/ 	.short	0x00ff


	//----- nvinfo : EIATTR_NUM_BARRIERS
	.align		4
        /*0050*/ 	.byte	0x02, 0x4c
        /*0052*/ 	.byte	0x01
	.zero		1


	//----- nvinfo : EIATTR_MERCURY_ISA_VERSION
	.align		4
        /*0054*/ 	.byte	0x03, 0x5f
        /*0056*/ 	.short	0x0101


	//----- nvinfo : EIATTR_VRC_CTA_INIT_COUNT
	.align		4
        /*0058*/ 	.byte	0x02, 0x4a
	.zero		1
	.zero		1


	//----- nvinfo : EIATTR_EXIT_INSTR_OFFSETS
	.align		4
        /*005c*/ 	.byte	0x04, 0x1c
        /*005e*/ 	.short	(.L_17 - .L_16)


	//   ....[0]....
.L_16:
        /*0060*/ 	.word	0x000000a0


	//   ....[1]....
        /*0064*/ 	.word	0x00000b80


	//----- nvinfo : EIATTR_CBANK_PARAM_SIZE
	.align		4
.L_17:
        /*0068*/ 	.byte	0x03, 0x19
        /*006a*/ 	.short	0x0020


	//----- nvinfo : EIATTR_PARAM_CBANK
	.align		4
        /*006c*/ 	.byte	0x04, 0x0a
        /*006e*/ 	.short	(.L_19 - .L_18)
	.align		4
.L_18:
        /*0070*/ 	.word	index@(.nv.constant0._Z11cuda_matmuliPKfS0_Pf)
        /*0074*/ 	.short	0x0380
        /*0076*/ 	.short	0x0020


	//----- nvinfo : EIATTR_SW_WAR
	.align		4
.L_19:
        /*0078*/ 	.byte	0x04, 0x36
        /*007a*/ 	.short	(.L_21 - .L_20)
.L_20:
        /*007c*/ 	.word	0x00000008
.L_21:


//--------------------- .nv.callgraph             --------------------------
	.section	.nv.callgraph,"",@"SHT_CUDA_CALLGRAPH"
	.align	4
	.sectionentsize	8
	.align		4
        /*0000*/ 	.word	0x00000000
	.align		4
        /*0004*/ 	.word	0xffffffff
	.align		4
        /*0008*/ 	.word	0x00000000
	.align		4
        /*000c*/ 	.word	0xfffffffe
	.align		4
        /*0010*/ 	.word	0x00000000
	.align		4
        /*0014*/ 	.word	0xfffffffd
	.align		4
        /*0018*/ 	.word	0x00000000
	.align		4
        /*001c*/ 	.word	0xfffffffc


//--------------------- .text._Z11cuda_matmuliPKfS0_Pf --------------------------
	.section	.text._Z11cuda_matmuliPKfS0_Pf,"ax",@progbits
	.align	128
        .global         _Z11cuda_matmuliPKfS0_Pf
        .type           _Z11cuda_matmuliPKfS0_Pf,@function
        .size           _Z11cuda_matmuliPKfS0_Pf,(.L_x_2 - _Z11cuda_matmuliPKfS0_Pf)
        .other          _Z11cuda_matmuliPKfS0_Pf,@"STO_CUDA_ENTRY STV_DEFAULT"
_Z11cuda_matmuliPKfS0_Pf:
.text._Z11cuda_matmuliPKfS0_Pf:
[----:B------:R-:W-:Y:S01]  /*0000*/  LDC R1, c[0x0][0x37c] ;  /* 0x0000df00ff017b82 */ /* 0x000fe20000000800 */
[----:B------:R-:W0:Y:S07]  /*0010*/  S2R R16, SR_CTAID.Y ;  /* 0x0000000000107919 */ /* 0x000e2e0000002600 */
[----:B------:R-:W1:Y:S01]  /*0020*/  LDC R0, c[0x0][0x380] ;  /* 0x0000e000ff007b82 */ /* 0x000e620000000800 */
[----:B------:R-:W0:Y:S01]  /*0030*/  S2R R9, SR_TID.Y ;  /* 0x0000000000097919 */ /* 0x000e220000002200 */
[----:B------:R-:W2:Y:S01]  /*0040*/  S2R R2, SR_CTAID.X ;  /* 0x0000000000027919 */ /* 0x000ea20000002500 */
[----:B------:R-:W2:Y:S01]  /*0050*/  S2R R11, SR_TID.X ;  /* 0x00000000000b7919 */ /* 0x000ea20000002100 */
[----:B0-----:R-:W-:-:S02]  /*0060*/  LEA R16, R16, R9, 0x5 ;  /* 0x0000000910107211 */ /* 0x001fc400078e28ff */
[----:B--2---:R-:W-:-:S04]  /*0070*/  LEA R17, R2, R11, 0x5 ;  /* 0x0000000b02117211 */ /* 0x004fc800078e28ff */
[----:B------:R-:W-:-:S04]  /*0080*/  VIMNMX R3, PT, PT, R16, R17, !PT ;  /* 0x0000001110037248 */ /* 0x000fc80007fe0100 */
[----:B-1----:R-:W-:-:S13]  /*0090*/  ISETP.GE.AND P0, PT, R3, R0, PT ;  /* 0x000000000300720c */ /* 0x002fda0003f06270 */
[----:B------:R-:W-:Y:S05]  /*00a0*/  @P0 EXIT ;  /* 0x000000000000094d */ /* 0x000fea0003800000 */
[----:B------:R-:W0:Y:S01]  /*00b0*/  S2UR UR6, SR_CgaCtaId ;  /* 0x00000000000679c3 */ /* 0x000e220000008800 */
[----:B------:R-:W-:Y:S01]  /*00c0*/  UMOV UR4, 0x400 ;  /* 0x0000040000047882 */ /* 0x000fe20000000000 */
[----:B------:R-:W1:Y:S01]  /*00d0*/  LDCU UR7, c[0x0][0x370] ;  /* 0x00006e00ff0777ac */ /* 0x000e620008000800 */
[-CC-:B------:R-:W-:Y:S02]  /*00e0*/  IMAD R3, R9, R0.reuse, R11.reuse ;  /* 0x0000000009037224 */ /* 0x180fe400078e020b */
[----:B------:R-:W-:Y:S02]  /*00f0*/  HFMA2 R23, -RZ, RZ, 0, 0 ;  /* 0x00000000ff177431 */ /* 0x000fe400000001ff */
[----:B------:R-:W-:Y:S01]  /*0100*/  IMAD R4, R16, R0, R11 ;  /* 0x0000000010047224 */ /* 0x000fe200078e020b */
[----:B------:R-:W-:Y:S01]  /*0110*/  UIADD3 UR5, UPT, UPT, UR4, 0x1000, URZ ;  /* 0x0000100004057890 */ /* 0x000fe2000fffe0ff */
[----:B------:R-:W2:Y:S01]  /*0120*/  LDC.64 R20, c[0x0][0x388] ;  /* 0x0000e200ff147b82 */ /* 0x000ea20000000a00 */
[----:B------:R-:W-:Y:S01]  /*0130*/  LEA R3, R2, R3, 0x5 ;  /* 0x0000000302037211 */ /* 0x000fe200078e28ff */
[----:B------:R-:W3:Y:S06]  /*0140*/  LDCU.64 UR8, c[0x0][0x358] ;  /* 0x00006b00ff0877ac */ /* 0x000eec0008000a00 */
[----:B------:R-:W4:Y:S01]  /*0150*/  LDC.64 R18, c[0x0][0x390] ;  /* 0x0000e400ff127b82 */ /* 0x000f220000000a00 */
[----:B0-----:R-:W-:-:S02]  /*0160*/  ULEA UR4, UR6, UR4, 0x18 ;  /* 0x0000000406047291 */ /* 0x001fc4000f8ec0ff */
[----:B------:R-:W-:Y:S02]  /*0170*/  ULEA UR5, UR6, UR5, 0x18 ;  /* 0x0000000506057291 */ /* 0x000fe4000f8ec0ff */
[----:B-1----:R-:W-:Y:S02]  /*0180*/  UIADD3 UR6, UPT, UPT, -UR7, URZ, URZ ;  /* 0x000000ff07067290 */ /* 0x002fe4000fffe1ff */
[----:B------:R-:W-:Y:S02]  /*0190*/  LEA R7, R9, UR4, 0x7 ;  /* 0x0000000409077c11 */ /* 0x000fe4000f8e38ff */
[C---:B------:R-:W-:Y:S02]  /*01a0*/  LEA R5, R11.reuse, UR5, 0x2 ;  /* 0x000000050b057c11 */ /* 0x040fe4000f8e10ff */
[----:B------:R-:W-:Y:S02]  /*01b0*/  LEA R6, R11, R7, 0x2 ;  /* 0x000000070b067211 */ /* 0x000fe400078e10ff */
[----:B---3--:R-:W-:-:S07]  /*01c0*/  LEA R2, R9, R5, 0x7 ;  /* 0x0000000509027211 */ /* 0x008fce00078e38ff */
.L_x_0:
[----:B--2---:R-:W-:-:S04]  /*01d0*/  IMAD.WIDE R10, R4, 0x4, R20 ;  /* 0x00000004040a7825 */ /* 0x004fc800078e0214 */
[----:B----4-:R-:W-:Y:S02]  /*01e0*/  IMAD.WIDE R8, R3, 0x4, R18 ;  /* 0x0000000403087825 */ /* 0x010fe400078e0212 */
[----:B------:R-:W2:Y:S04]  /*01f0*/  LDG.E R10, desc[UR8][R10.64] ;  /* 0x000000080a0a7981 */ /* 0x000ea8000c1e1900 */
[----:B------:R-:W3:Y:S01]  /*0200*/  LDG.E R8, desc[UR8][R8.64] ;  /* 0x0000000808087981 */ /* 0x000ee2000c1e1900 */
[----:B------:R-:W-:Y:S01]  /*0210*/  UIADD3 UR6, UPT, UPT, UR6, 0x1, URZ ;  /* 0x0000000106067890 */ /* 0x000fe2000fffe0ff */
[----:B------:R-:W-:Y:S02]  /*0220*/  IADD3 R4, PT, PT, R4, 0x20, RZ ;  /* 0x0000002004047810 */ /* 0x000fe40007ffe0ff */
[----:B------:R-:W-:Y:S01]  /*0230*/  LEA R3, R0, R3, 0x5 ;  /* 0x0000000300037211 */ /* 0x000fe200078e28ff */
[----:B------:R-:W-:Y:S01]  /*0240*/  UISETP.NE.AND UP0, UPT, UR6, URZ, UPT ;  /* 0x000000ff0600728c */ /* 0x000fe2000bf05270 */
[----:B--2---:R-:W0:Y:S08]  /*0250*/  F2I.TRUNC.NTZ R29, R10 ;  /* 0x0000000a001d7305 */ /* 0x004e30000020f100 */
[----:B---3--:R-:W1:Y:S01]  /*0260*/  F2I.TRUNC.NTZ R22, R8 ;  /* 0x0000000800167305 */ /* 0x008e62000020f100 */
[----:B0-----:R-:W-:Y:S04]  /*0270*/  STS [R6], R29 ;  /* 0x0000001d06007388 */ /* 0x001fe80000000800 */
[----:B-1----:R-:W-:Y:S01]  /*0280*/  STS [R2], R22 ;  /* 0x0000001602007388 */ /* 0x002fe20000000800 */
[----:B------:R-:W-:Y:S06]  /*0290*/  BAR.SYNC.DEFER_BLOCKING 0x0 ;  /* 0x0000000000007b1d */ /* 0x000fec0000010000 */
[----:B------:R-:W-:Y:S04]  /*02a0*/  LDS R25, [R5] ;  /* 0x0000000005197984 */ /* 0x000fe80000000800 */
[----:B------:R-:W0:Y:S04]  /*02b0*/  LDS.128 R12, [R7] ;  /* 0x00000000070c7984 */ /* 0x000e280000000c00 */
[----:B------:R-:W1:Y:S04]  /*02c0*/  LDS R26, [R5+0x80] ;  /* 0x00008000051a7984 */ /* 0x000e680000000800 */
[----:B------:R-:W2:Y:S04]  /*02d0*/  LDS R27, [R5+0x100] ;  /* 0x00010000051b7984 */ /* 0x000ea80000000800 */
[----:B------:R-:W3:Y:S04]  /*02e0*/  LDS R24, [R5+0x180] ;  /* 0x0001800005187984 */ /* 0x000ee80000000800 */
[----:B------:R-:W-:Y:S04]  /*02f0*/  LDS.128 R8, [R7+0x10] ;  /* 0x0000100007087984 */ /* 0x000fe80000000c00 */
[----:B------:R-:W4:Y:S01]  /*0300*/  LDS R22, [R5+0x280] ;  /* 0x0002800005167984 */ /* 0x000f220000000800 */
[----:B0-----:R-:W-:-:S03]  /*0310*/  IMAD R12, R12, R25, RZ ;  /* 0x000000190c0c7224 */ /* 0x001fc600078e02ff */
[----:B------:R-:W0:Y:S01]  /*0320*/  LDS R25, [R5+0x200] ;  /* 0x0002000005197984 */ /* 0x000e220000000800 */
[----:B-1----:R-:W-:Y:S01]  /*0330*/  IMAD R13, R26, R13, RZ ;  /* 0x0000000d1a0d7224 */ /* 0x002fe200078e02ff */
[----:B------:R-:W-:Y:S01]  /*0340*/  I2FP.F32.S32 R12, R12 ;  /* 0x0000000c000c7245 */ /* 0x000fe20000201400 */
[----:B--2---:R-:W-:-:S03]  /*0350*/  IMAD R14, R27, R14, RZ ;  /* 0x0000000e1b0e7224 */ /* 0x004fc600078e02ff */
[----:B------:R-:W-:Y:S01]  /*0360*/  I2FP.F32.S32 R13, R13 ;  /* 0x0000000d000d7245 */ /* 0x000fe20000201400 */
[----:B------:R-:W-:Y:S02]  /*0370*/  FADD R12, R12, R23 ;  /* 0x000000170c0c7221 */ /* 0x000fe40000000000 */
[----:B------:R-:W1:Y:S01]  /*0380*/  LDS R23, [R5+0x300] ;  /* 0x0003000005177984 */ /* 0x000e620000000800 */
[----:B---3--:R-:W-:Y:S02]  /*0390*/  IMAD R15, R24, R15, RZ ;  /* 0x0000000f180f7224 */ /* 0x008fe400078e02ff */
[----:B------:R-:W-:Y:S01]  /*03a0*/  FADD R12, R12, R13 ;  /* 0x0000000d0c0c7221 */ /* 0x000fe20000000000 */
[----:B------:R-:W-:Y:S01]  /*03b0*/  I2FP.F32.S32 R13, R14 ;  /* 0x0000000e000d7245 */ /* 0x000fe20000201400 */
[----:B------:R-:W2:Y:S01]  /*03c0*/  LDS R24, [R5+0x380] ;  /* 0x0003800005187984 */ /* 0x000ea20000000800 */
[----:B------:R-:W-:-:S03]  /*03d0*/  I2FP.F32.S32 R15, R15 ;  /* 0x0000000f000f7245 */ /* 0x000fc60000201400 */
[----:B------:R-:W-:Y:S01]  /*03e0*/  FADD R12, R12, R13 ;  /* 0x0000000d0c0c7221 */ /* 0x000fe20000000000 */
[----:B----4-:R-:W-:Y:S02]  /*03f0*/  IMAD R27, R22, R9, RZ ;  /* 0x00000009161b7224 */ /* 0x010fe400078e02ff */
[----:B------:R-:W-:Y:S01]  /*0400*/  LDS R22, [R5+0x480] ;  /* 0x0004800005167984 */ /* 0x000fe20000000800 */
[----:B------:R-:W-:-:S03]  /*0410*/  FADD R26, R12, R15 ;  /* 0x0000000f0c1a7221 */ /* 0x000fc60000000000 */
[----:B------:R-:W3:Y:S01]  /*0420*/  LDS.128 R12, [R7+0x20] ;  /* 0x00002000070c7984 */ /* 0x000ee20000000c00 */
[----:B0-----:R-:W-:-:S03]  /*0430*/  IMAD R8, R8, R25, RZ ;  /* 0x0000001908087224 */ /* 0x001fc600078e02ff */
[----:B------:R-:W0:Y:S02]  /*0440*/  LDS R25, [R5+0x400] ;  /* 0x0004000005197984 */ /* 0x000e240000000800 */
[----:B------:R-:W-:Y:S02]  /*0450*/  I2FP.F32.S32 R9, R8 ;  /* 0x0000000800097245 */ /* 0x000fe40000201400 */
[----:B------:R-:W-:-:S03]  /*0460*/  I2FP.F32.S32 R8, R27 ;  /* 0x0000001b00087245 */ /* 0x000fc60000201400 */
[----:B------:R-:W-:Y:S01]  /*0470*/  FADD R9, R26, R9 ;  /* 0x000000091a097221 */ /* 0x000fe20000000000 */
[----:B-1----:R-:W-:Y:S02]  /*0480*/  IMAD R10, R23, R10, RZ ;  /* 0x0000000a170a7224 */ /* 0x002fe400078e02ff */
[----:B------:R-:W1:Y:S01]  /*0490*/  LDS R23, [R5+0x500] ;  /* 0x0005000005177984 */ /* 0x000e620000000800 */
[----:B------:R-:W-:Y:S01]  /*04a0*/  FADD R8, R9, R8 ;  /* 0x0000000809087221 */ /* 0x000fe20000000000 */
[----:B--2---:R-:W-:Y:S01]  /*04b0*/  IMAD R11, R24, R11, RZ ;  /* 0x0000000b180b7224 */ /* 0x004fe200078e02ff */
[----:B------:R-:W-:Y:S01]  /*04c0*/  I2FP.F32.S32 R9, R10 ;  /* 0x0000000a00097245 */ /* 0x000fe20000201400 */
[----:B------:R-:W2:Y:S03]  /*04d0*/  LDS R24, [R5+0x580] ;  /* 0x0005800005187984 */ /* 0x000ea60000000800 */
[----:B------:R-:W-:Y:S01]  /*04e0*/  I2FP.F32.S32 R11, R11 ;  /* 0x0000000b000b7245 */ /* 0x000fe20000201400 */
[----:B------:R-:W-:-:S04]  /*04f0*/  FADD R8, R8, R9 ;  /* 0x0000000908087221 */ /* 0x000fc80000000000 */
[----:B------:R-:W-:Y:S01]  /*0500*/  FADD R26, R8, R11 ;  /* 0x0000000b081a7221 */ /* 0x000fe20000000000 */
[----:B---3--:R-:W-:Y:S01]  /*0510*/  IMAD R27, R22, R13, RZ ;  /* 0x0000000d161b7224 */ /* 0x008fe200078e02ff */
[----:B------:R-:W-:Y:S04]  /*0520*/  LDS.128 R8, [R7+0x30] ;  /* 0x0000300007087984 */ /* 0x000fe80000000c00 */
[----:B------:R-:W3:Y:S01]  /*0530*/  LDS R22, [R5+0x680] ;  /* 0x0006800005167984 */ /* 0x000ee20000000800 */
        /* <DEDUP_REMOVED lines=13> */
[----:B------:R-:W-:Y:S02]  /*0610*/  FADD R26, R12, R15 ;  /* 0x0000000f0c1a7221 */ /* 0x000fe40000000000 */
[----:B------:R-:W-:Y:S01]  /*0620*/  LDS.128 R12, [R7+0x40] ;  /* 0x00004000070c7984 */ /* 0x000fe20000000c00 */
[----:B---3--:R-:W-:Y:S02]  /*0630*/  IMAD R22, R22, R9, RZ ;  /* 0x0000000916167224 */ /* 0x008fe400078e02ff */
[----:B0-----:R-:W-:Y:S02]  /*0640*/  IMAD R8, R8, R25, RZ ;  /* 0x0000001908087224 */ /* 0x001fe400078e02ff */
[----:B------:R-:W0:Y:S03]  /*0650*/  LDS R25, [R5+0x800] ;  /* 0x0008000005197984 */ /* 0x000e260000000800 */
[----:B------:R-:W-:-:S02]  /*0660*/  I2FP.F32.S32 R9, R8 ;  /* 0x0000000800097245 */ /* 0x000fc40000201400 */
[----:B------:R-:W-:Y:S02]  /*0670*/  I2FP.F32.S32 R8, R22 ;  /* 0x0000001600087245 */ /* 0x000fe40000201400 */
[----:B------:R-:W3:Y:S01]  /*0680*/  LDS R22, [R5+0x880] ;  /* 0x0008800005167984 */ /* 0x000ee20000000800 */
        /* <DEDUP_REMOVED lines=11> */
[----:B0-----:R-:W-:-:S03]  /*0740*/  IMAD R12, R12, R25, RZ ;  /* 0x000000190c0c7224 */ /* 0x001fc600078e02ff */
[----:B------:R-:W0:Y:S02]  /*0750*/  LDS R25, [R5+0xa00] ;  /* 0x000a000005197984 */ /* 0x000e240000000800 */
[----:B------:R-:W-:Y:S01]  /*0760*/  I2FP.F32.S32 R27, R12 ;  /* 0x0000000c001b7245 */ /* 0x000fe20000201400 */
[----:B---3--:R-:W-:Y:S02]  /*0770*/  IMAD R13, R22, R13, RZ ;  /* 0x0000000d160d7224 */ /* 0x008fe400078e02ff */
[----:B------:R-:W3:Y:S02]  /*0780*/  LDS R22, [R5+0xa80] ;  /* 0x000a800005167984 */ /* 0x000ee40000000800 */
[----:B------:R-:W-:Y:S01]  /*0790*/  FADD R26, R26, R27 ;  /* 0x0000001b1a1a7221 */ /* 0x000fe20000000000 */
[----:B-1----:R-:W-:Y:S01]  /*07a0*/  IMAD R14, R23, R14, RZ ;  /* 0x0000000e170e7224 */ /* 0x002fe200078e02ff */
[----:B------:R-:W-:Y:S01]  /*07b0*/  I2FP.F32.S32 R13, R13 ;  /* 0x0000000d000d7245 */ /* 0x000fe20000201400 */
[----:B------:R-:W1:Y:S01]  /*07c0*/  LDS R27, [R5+0xb00] ;  /* 0x000b0000051b7984 */ /* 0x000e620000000800 */
[----:B--2---:R-:W-:-:S02]  /*07d0*/  IMAD R15, R24, R15, RZ ;  /* 0x0000000f180f7224 */ /* 0x004fc400078e02ff */
[----:B------:R-:W-:Y:S01]  /*07e0*/  I2FP.F32.S32 R14, R14 ;  /* 0x0000000e000e7245 */ /* 0x000fe20000201400 */
[----:B------:R-:W-:Y:S01]  /*07f0*/  FADD R13, R26, R13 ;  /* 0x0000000d1a0d7221 */ /* 0x000fe20000000000 */
[----:B------:R-:W-:Y:S01]  /*0800*/  LDS R24, [R5+0xc80] ;  /* 0x000c800005187984 */ /* 0x000fe20000000800 */
[----:B------:R-:W-:Y:S02]  /*0810*/  I2FP.F32.S32 R12, R15 ;  /* 0x0000000f000c7245 */ /* 0x000fe40000201400 */
[----:B------:R-:W-:Y:S01]  /*0820*/  FADD R13, R13, R14 ;  /* 0x0000000e0d0d7221 */ /* 0x000fe20000000000 */
[----:B------:R-:W2:Y:S03]  /*0830*/  LDS R26, [R5+0xb80] ;  /* 0x000b8000051a7984 */ /* 0x000ea60000000800 */
[----:B------:R-:W-:Y:S02]  /*0840*/  FADD R23, R13, R12 ;  /* 0x0000000c0d177221 */ /* 0x000fe40000000000 */
[----:B------:R-:W4:Y:S01]  /*0850*/  LDS.128 R12, [R7+0x60] ;  /* 0x00006000070c7984 */ /* 0x000f220000000c00 */
[----:B0-----:R-:W-:-:S03]  /*0860*/  IMAD R8, R8, R25, RZ ;  /* 0x0000001908087224 */ /* 0x001fc600078e02ff */
[----:B------:R-:W0:Y:S02]  /*0870*/  LDS R25, [R5+0xc00] ;  /* 0x000c000005197984 */ /* 0x000e240000000800 */
[----:B------:R-:W-:Y:S01]  /*0880*/  I2FP.F32.S32 R8, R8 ;  /* 0x0000000800087245 */ /* 0x000fe20000201400 */
[----:B---3--:R-:W-:Y:S02]  /*0890*/  IMAD R9, R22, R9, RZ ;  /* 0x0000000916097224 */ /* 0x008fe400078e02ff */
[----:B------:R-:W-:Y:S02]  /*08a0*/  LDS R22, [R5+0xe80] ;  /* 0x000e800005167984 */ /* 0x000fe40000000800 */
[----:B------:R-:W-:Y:S01]  /*08b0*/  FADD R8, R23, R8 ;  /* 0x0000000817087221 */ /* 0x000fe20000000000 */
[----:B-1----:R-:W-:Y:S01]  /*08c0*/  IMAD R10, R27, R10, RZ ;  /* 0x0000000a1b0a7224 */ /* 0x002fe200078e02ff */
[----:B------:R-:W-:Y:S01]  /*08d0*/  I2FP.F32.S32 R9, R9 ;  /* 0x0000000900097245 */ /* 0x000fe20000201400 */
[----:B------:R-:W1:Y:S04]  /*08e0*/  LDS R23, [R5+0xd00] ;  /* 0x000d000005177984 */ /* 0x000e680000000800 */
[----:B------:R-:W-:Y:S01]  /*08f0*/  FADD R8, R8, R9 ;  /* 0x0000000908087221 */ /* 0x000fe20000000000 */
[----:B--2---:R-:W-:Y:S01]  /*0900*/  IMAD R26, R26, R11, RZ ;  /* 0x0000000b1a1a7224 */ /* 0x004fe200078e02ff */
[----:B------:R-:W-:-:S04]  /*0910*/  I2FP.F32.S32 R11, R10 ;  /* 0x0000000a000b7245 */ /* 0x000fc80000201400 */
[----:B------:R-:W-:Y:S01]  /*0920*/  I2FP.F32.S32 R9, R26 ;  /* 0x0000001a00097245 */ /* 0x000fe20000201400 */
[----:B------:R-:W-:Y:S01]  /*0930*/  FADD R8, R8, R11 ;  /* 0x0000000b08087221 */ /* 0x000fe20000000000 */
[----:B----4-:R-:W-:Y:S02]  /*0940*/  IMAD R24, R24, R13, RZ ;  /* 0x0000000d18187224 */ /* 0x010fe400078e02ff */
[----:B------:R-:W-:Y:S01]  /*0950*/  LDS R13, [R5+0xf00] ;  /* 0x000f0000050d7984 */ /* 0x000fe20000000800 */
[----:B------:R-:W-:Y:S01]  /*0960*/  FADD R8, R8, R9 ;  /* 0x0000000908087221 */ /* 0x000fe20000000000 */
[----:B0-----:R-:W-:Y:S02]  /*0970*/  IMAD R12, R12, R25, RZ ;  /* 0x000000190c0c7224 */ /* 0x001fe400078e02ff */
[----:B------:R-:W-:Y:S03]  /*0980*/  LDS R25, [R5+0xe00] ;  /* 0x000e000005197984 */ /* 0x000fe60000000800 */
[----:B------:R-:W-:-:S02]  /*0990*/  I2FP.F32.S32 R11, R12 ;  /* 0x0000000c000b7245 */ /* 0x000fc40000201400 */
[----:B------:R-:W0:Y:S03]  /*09a0*/  LDS R12, [R5+0xd80] ;  /* 0x000d8000050c7984 */ /* 0x000e260000000800 */
[----:B------:R-:W-:Y:S01]  /*09b0*/  FADD R26, R8, R11 ;  /* 0x0000000b081a7221 */ /* 0x000fe20000000000 */
[----:B-1----:R-:W-:Y:S01]  /*09c0*/  IMAD R27, R23, R14, RZ ;  /* 0x0000000e171b7224 */ /* 0x002fe200078e02ff */
[----:B------:R-:W1:Y:S01]  /*09d0*/  LDS.128 R8, [R7+0x70] ;  /* 0x0000700007087984 */ /* 0x000e620000000c00 */
[----:B------:R-:W-:-:S03]  /*09e0*/  I2FP.F32.S32 R23, R24 ;  /* 0x0000001800177245 */ /* 0x000fc60000201400 */
[----:B------:R-:W2:Y:S02]  /*09f0*/  LDS R14, [R5+0xf80] ;  /* 0x000f8000050e7984 */ /* 0x000ea40000000800 */
[----:B------:R-:W-:Y:S01]  /*0a00*/  FADD R23, R26, R23 ;  /* 0x000000171a177221 */ /* 0x000fe20000000000 */
[----:B0-----:R-:W-:Y:S01]  /*0a10*/  IMAD R15, R12, R15, RZ ;  /* 0x0000000f0c0f7224 */ /* 0x001fe200078e02ff */
[----:B------:R-:W-:Y:S01]  /*0a20*/  I2FP.F32.S32 R12, R27 ;  /* 0x0000001b000c7245 */ /* 0x000fe20000201400 */
[----:B-1----:R-:W-:-:S03]  /*0a30*/  IMAD R8, R8, R25, RZ ;  /* 0x0000001908087224 */ /* 0x002fc600078e02ff */
[----:B------:R-:W-:Y:S01]  /*0a40*/  I2FP.F32.S32 R15, R15 ;  /* 0x0000000f000f7245 */ /* 0x000fe20000201400 */
[----:B------:R-:W-:Y:S01]  /*0a50*/  FADD R12, R23, R12 ;  /* 0x0000000c170c7221 */ /* 0x000fe20000000000 */
[----:B------:R-:W-:Y:S01]  /*0a60*/  IMAD R22, R22, R9, RZ ;  /* 0x0000000916167224 */ /* 0x000fe200078e02ff */
[----:B------:R-:W-:Y:S02]  /*0a70*/  I2FP.F32.S32 R9, R8 ;  /* 0x0000000800097245 */ /* 0x000fe40000201400 */
[----:B------:R-:W-:Y:S01]  /*0a80*/  FADD R12, R12, R15 ;  /* 0x0000000f0c0c7221 */ /* 0x000fe20000000000 */
[----:B------:R-:W-:Y:S01]  /*0a90*/  IMAD R10, R13, R10, RZ ;  /* 0x0000000a0d0a7224 */ /* 0x000fe200078e02ff */
[----:B------:R-:W-:Y:S01]  /*0aa0*/  I2FP.F32.S32 R22, R22 ;  /* 0x0000001600167245 */ /* 0x000fe20000201400 */
[----:B--2---:R-:W-:Y:S02]  /*0ab0*/  IMAD R11, R14, R11, RZ ;  /* 0x0000000b0e0b7224 */ /* 0x004fe400078e02ff */
[----:B------:R-:W-:Y:S01]  /*0ac0*/  FADD R9, R12, R9 ;  /* 0x000000090c097221 */ /* 0x000fe20000000000 */
[----:B------:R-:W-:-:S03]  /*0ad0*/  I2FP.F32.S32 R10, R10 ;  /* 0x0000000a000a7245 */ /* 0x000fc60000201400 */
[----:B------:R-:W-:Y:S01]  /*0ae0*/  FADD R9, R9, R22 ;  /* 0x0000001609097221 */ /* 0x000fe20000000000 */
[----:B------:R-:W-:-:S03]  /*0af0*/  I2FP.F32.S32 R8, R11 ;  /* 0x0000000b00087245 */ /* 0x000fc60000201400 */
[----:B------:R-:W-:-:S04]  /*0b00*/  FADD R9, R9, R10 ;  /* 0x0000000a09097221 */ /* 0x000fc80000000000 */
[----:B------:R-:W-:Y:S01]  /*0b10*/  FADD R23, R9, R8 ;  /* 0x0000000809177221 */ /* 0x000fe20000000000 */
[----:B------:R-:W-:Y:S06]  /*0b20*/  BAR.SYNC.DEFER_BLOCKING 0x0 ;  /* 0x0000000000007b1d */ /* 0x000fec0000010000 */
[----:B------:R-:W-:Y:S05]  /*0b30*/  BRA.U UP0, `(.L_x_0) ;  /* 0xfffffff500a47547 */ /* 0x000fea000b83ffff */
[----:B------:R-:W0:Y:S01]  /*0b40*/  LDC.64 R2, c[0x0][0x398] ;  /* 0x0000e600ff027b82 */ /* 0x000e220000000a00 */
[----:B------:R-:W-:-:S04]  /*0b50*/  IMAD R17, R17, R0, R16 ;  /* 0x0000000011117224 */ /* 0x000fc800078e0210 */
[----:B0-----:R-:W-:-:S05]  /*0b60*/  IMAD.WIDE R2, R17, 0x4, R2 ;  /* 0x0000000411027825 */ /* 0x001fca00078e0202 */
[----:B------:R-:W-:Y:S01]  /*0b70*/  STG.E desc[UR8][R2.64], R23 ;  /* 0x0000001702007986 */ /* 0x000fe2000c101908 */
[----:B------:R-:W-:Y:S05]  /*0b80*/  EXIT ;  /* 0x000000000000794d */ /* 0x000fea0003800000 */
.L_x_1:
[----:B------:R-:W-:-:S00]  /*0b90*/  BRA `(.L_x_1) ;  /* 0xfffffffc00fc7947 */ /* 0x000fc0000383ffff */
[----:B------:R-:W-:-:S00]  /*0ba0*/  NOP ;  /* 0x0000000000007918 */ /* 0x000fc00000000000 */
        /* <DEDUP_REMOVED lines=13> */
.L_x_2:


//--------------------- .nv.shared._Z11cuda_matmuliPKfS0_Pf --------------------------
	.section	.nv.shared._Z11cuda_matmuliPKfS0_Pf,"aw",@nobits
	.sectionflags	@""
	.align	4
.nv.shared._Z11cuda_matmuliPKfS0_Pf:
	.zero		9216


//--------------------- .nv.shared.reserved.0     --------------------------
	.section	.nv.shared.reserved.0,"aw",@nobits
	.weak		__nv_reservedSMEM_offset_0_alias
	.size		__nv_reservedSMEM_offset_0_alias, 0, 64
	.other		__nv_reservedSMEM_offset_0_alias,@"STO_CUDA_RESERVED_SHARED STV_DEFAULT"
__nv_reservedSMEM_offset_0_alias:
	.zero		0
	.zero		64


//--------------------- .nv.constant0._Z11cuda_matmuliPKfS0_Pf --------------------------
	.section	.nv.constant0._Z11cuda_matmuliPKfS0_Pf,"a",@progbits
	.sectionflags	@""
	.align	4
.nv.constant0._Z11cuda_matmuliPKfS0_Pf:
	.zero		928


//--------------------- SYMBOLS --------------------------

	.type		.nv.reservedSmem.offset0,@object
	.size		.nv.reservedSmem.offset0,0x4
	.type		.nv.reservedSmem.cap,@object
	.size		.nv.reservedSmem.cap,0x4
